	.headerflags	@"EF_CUDA_TEXMODE_UNIFIED EF_CUDA_64BIT_ADDRESS EF_CUDA_ACCELERATORS EF_CUDA_SM90 EF_CUDA_VIRTUAL_SM(EF_CUDA_SM90)"
	.elftype	@"ET_EXEC"


//--------------------- .nv.info                  --------------------------
	.section	.nv.info,"",@"SHT_CUDA_INFO"
	.align	4


	//----- nvinfo : EIATTR_REGCOUNT
	.align		4
        /*0000*/ 	.byte	0x04, 0x2f
        /*0002*/ 	.short	(.L_1 - .L_0)
	.align		4
.L_0:
        /*0004*/ 	.word	index@(triton_poi_fused_cat_25)
        /*0008*/ 	.word	0x0000001f


	//----- nvinfo : EIATTR_MIN_STACK_SIZE
	.align		4
.L_1:
        /*000c*/ 	.byte	0x04, 0x12
        /*000e*/ 	.short	(.L_3 - .L_2)
	.align		4
.L_2:
        /*0010*/ 	.word	index@(triton_poi_fused_cat_25)
        /*0014*/ 	.word	0x00000000


	//----- nvinfo : EIATTR_FRAME_SIZE
	.align		4
.L_3:
        /*0018*/ 	.byte	0x04, 0x11
        /*001a*/ 	.short	(.L_5 - .L_4)
	.align		4
.L_4:
        /*001c*/ 	.word	index@(triton_poi_fused_cat_25)
        /*0020*/ 	.word	0x00000000


	//----- nvinfo : EIATTR_MIN_STACK_SIZE
	.align		4
.L_5:
        /*0024*/ 	.byte	0x04, 0x12
        /*0026*/ 	.short	(.L_7 - .L_6)
	.align		4
.L_6:
        /*0028*/ 	.word	index@(triton_poi_fused_cat_25)
        /*002c*/ 	.word	0x00000000
.L_7:


//--------------------- .nv.info.triton_poi_fused_cat_25 --------------------------
	.section	.nv.info.triton_poi_fused_cat_25,"",@"SHT_CUDA_INFO"
	.sectionflags	@""
	.align	4


	//----- nvinfo : EIATTR_CUDA_API_VERSION
	.align		4
        /*0000*/ 	.byte	0x04, 0x37
        /*0002*/ 	.short	(.L_9 - .L_8)
.L_8:
        /*0004*/ 	.word	0x0000007c


	//----- nvinfo : EIATTR_KPARAM_INFO
	.align		4
.L_9:
        /*0008*/ 	.byte	0x04, 0x17
        /*000a*/ 	.short	(.L_11 - .L_10)
.L_10:
        /*000c*/ 	.word	0x00000000
        /*0010*/ 	.short	0x000a
        /*0012*/ 	.short	0x0050
        /*0014*/ 	.byte	0x00, 0xf0, 0x11, 0x00


	//----- nvinfo : EIATTR_KPARAM_INFO
	.align		4
.L_11:
        /*0018*/ 	.byte	0x04, 0x17
        /*001a*/ 	.short	(.L_13 - .L_12)
.L_12:
        /*001c*/ 	.word	0x00000000
        /*0020*/ 	.short	0x0009
        /*0022*/ 	.short	0x0048
        /*0024*/ 	.byte	0x00, 0xf4, 0x21, 0x00


	//----- nvinfo : EIATTR_KPARAM_INFO
	.align		4
.L_13:
        /*0028*/ 	.byte	0x04, 0x17
        /*002a*/ 	.short	(.L_15 - .L_14)
.L_14:
        /*002c*/ 	.word	0x00000000
        /*0030*/ 	.short	0x0008
        /*0032*/ 	.short	0x0040
        /*0034*/ 	.byte	0x00, 0xf4, 0x21, 0x00


	//----- nvinfo : EIATTR_KPARAM_INFO
	.align		4
.L_15:
        /*0038*/ 	.byte	0x04, 0x17
        /*003a*/ 	.short	(.L_17 - .L_16)
.L_16:
        /*003c*/ 	.word	0x00000000
        /*0040*/ 	.short	0x0007
        /*0042*/ 	.short	0x0038
        /*0044*/ 	.byte	0x00, 0xf4, 0x21, 0x00


	//----- nvinfo : EIATTR_KPARAM_INFO
	.align		4
.L_17:
        /*0048*/ 	.byte	0x04, 0x17
        /*004a*/ 	.short	(.L_19 - .L_18)
.L_18:
        /*004c*/ 	.word	0x00000000
        /*0050*/ 	.short	0x0006
        /*0052*/ 	.short	0x0030
        /*0054*/ 	.byte	0x00, 0xf4, 0x21, 0x00


	//----- nvinfo : EIATTR_KPARAM_INFO
	.align		4
.L_19:
        /*0058*/ 	.byte	0x04, 0x17
        /*005a*/ 	.short	(.L_21 - .L_20)
.L_20:
        /*005c*/ 	.word	0x00000000
        /*0060*/ 	.short	0x0005
        /*0062*/ 	.short	0x0028
        /*0064*/ 	.byte	0x00, 0xf4, 0x21, 0x00


	//----- nvinfo : EIATTR_KPARAM_INFO
	.align		4
.L_21:
        /*0068*/ 	.byte	0x04, 0x17
        /*006a*/ 	.short	(.L_23 - .L_22)
.L_22:
        /*006c*/ 	.word	0x00000000
        /*0070*/ 	.short	0x0004
        /*0072*/ 	.short	0x0020
        /*0074*/ 	.byte	0x00, 0xf4, 0x21, 0x00


	//----- nvinfo : EIATTR_KPARAM_INFO
	.align		4
.L_23:
        /*0078*/ 	.byte	0x04, 0x17
        /*007a*/ 	.short	(.L_25 - .L_24)
.L_24:
        /*007c*/ 	.word	0x00000000
        /*0080*/ 	.short	0x0003
        /*0082*/ 	.short	0x0018
        /*0084*/ 	.byte	0x00, 0xf4, 0x21, 0x00


	//----- nvinfo : EIATTR_KPARAM_INFO
	.align		4
.L_25:
        /*0088*/ 	.byte	0x04, 0x17
        /*008a*/ 	.short	(.L_27 - .L_26)
.L_26:
        /*008c*/ 	.word	0x00000000
        /*0090*/ 	.short	0x0002
        /*0092*/ 	.short	0x0010
        /*0094*/ 	.byte	0x00, 0xf4, 0x21, 0x00


	//----- nvinfo : EIATTR_KPARAM_INFO
	.align		4
.L_27:
        /*0098*/ 	.byte	0x04, 0x17
        /*009a*/ 	.short	(.L_29 - .L_28)
.L_28:
        /*009c*/ 	.word	0x00000000
        /*00a0*/ 	.short	0x0001
        /*00a2*/ 	.short	0x0008
        /*00a4*/ 	.byte	0x00, 0xf4, 0x21, 0x00


	//----- nvinfo : EIATTR_KPARAM_INFO
	.align		4
.L_29:
        /*00a8*/ 	.byte	0x04, 0x17
        /*00aa*/ 	.short	(.L_31 - .L_30)
.L_30:
        /*00ac*/ 	.word	0x00000000
        /*00b0*/ 	.short	0x0000
        /*00b2*/ 	.short	0x0000
        /*00b4*/ 	.byte	0x00, 0xf4, 0x21, 0x00


	//----- nvinfo : EIATTR_SPARSE_MMA_MASK
	.align		4
.L_31:
        /*00b8*/ 	.byte	0x03, 0x50
        /*00ba*/ 	.short	0x0000


	//----- nvinfo : EIATTR_MAXREG_COUNT
	.align		4
        /*00bc*/ 	.byte	0x03, 0x1b
        /*00be*/ 	.short	0x00ff


	//----- nvinfo : EIATTR_EXIT_INSTR_OFFSETS
	.align		4
        /*00c0*/ 	.byte	0x04, 0x1c
        /*00c2*/ 	.short	(.L_33 - .L_32)


	//   ....[0]....
.L_32:
        /*00c4*/ 	.word	0x00000a40


	//----- nvinfo : EIATTR_REQNTID
	.align		4
.L_33:
        /*00c8*/ 	.byte	0x04, 0x10
        /*00ca*/ 	.short	(.L_35 - .L_34)
.L_34:
        /*00cc*/ 	.word	0x00000100
        /*00d0*/ 	.word	0x00000001
        /*00d4*/ 	.word	0x00000001


	//----- nvinfo : EIATTR_CBANK_PARAM_SIZE
	.align		4
.L_35:
        /*00d8*/ 	.byte	0x03, 0x19
        /*00da*/ 	.short	0x0054


	//----- nvinfo : EIATTR_PARAM_CBANK
	.align		4
        /*00dc*/ 	.byte	0x04, 0x0a
        /*00de*/ 	.short	(.L_37 - .L_36)
	.align		4
.L_36:
        /*00e0*/ 	.word	index@(.nv.constant0.triton_poi_fused_cat_25)
        /*00e4*/ 	.short	0x0210
        /*00e6*/ 	.short	0x0054


	//----- nvinfo : EIATTR_SW_WAR
	.align		4
.L_37:
        /*00e8*/ 	.byte	0x04, 0x36
        /*00ea*/ 	.short	(.L_39 - .L_38)
.L_38:
        /*00ec*/ 	.word	0x00000008
.L_39:


//--------------------- .nv.callgraph             --------------------------
	.section	.nv.callgraph,"",@"SHT_CUDA_CALLGRAPH"
	.align	4
	.sectionentsize	8
	.align		4
        /*0000*/ 	.word	0x00000000
	.align		4
        /*0004*/ 	.word	0xffffffff
	.align		4
        /*0008*/ 	.word	0x00000000
	.align		4
        /*000c*/ 	.word	0xfffffffe
	.align		4
        /*0010*/ 	.word	0x00000000
	.align		4
        /*0014*/ 	.word	0xfffffffd
	.align		4
        /*0018*/ 	.word	0x00000000
	.align		4
        /*001c*/ 	.word	0xfffffffc


//--------------------- .text.triton_poi_fused_cat_25 --------------------------
	.section	.text.triton_poi_fused_cat_25,"ax",@progbits
	.align	128
        .global         triton_poi_fused_cat_25
        .type           triton_poi_fused_cat_25,@function
        .size           triton_poi_fused_cat_25,(.L_x_1 - triton_poi_fused_cat_25)
        .other          triton_poi_fused_cat_25,@"STO_CUDA_ENTRY STV_DEFAULT"
triton_poi_fused_cat_25:
.text.triton_poi_fused_cat_25:
[----:B------:R-:W-:Y:S01]  /*0000*/  LDC R1, c[0x0][0x28] ;  /* 0x00000a00ff017b82 */ /* 0x000fe20000000800 */
[----:B------:R-:W1:Y:S07]  /*0010*/  S2R R0, SR_TID.X ;  /* 0x0000000000007919 */ /* 0x000e6e0000002100 */
[----:B------:R-:W2:Y:S01]  /*0020*/  LDC.64 R8, c[0x0][0x218] ;  /* 0x00008600ff087b82 */ /* 0x000ea20000000a00 */
[----:B------:R-:W-:Y:S01]  /*0030*/  CS2R R6, SRZ ;  /* 0x0000000000067805 */ /* 0x000fe2000001ff00 */
[----:B------:R-:W-:Y:S01]  /*0040*/  ULDC.64 UR4, c[0x0][0x208] ;  /* 0x0000820000047ab9 */ /* 0x000fe20000000a00 */
[----:B------:R-:W3:Y:S05]  /*0050*/  S2R R3, SR_CTAID.X ;  /* 0x0000000000037919 */ /* 0x000eea0000002500 */
[----:B------:R-:W4:Y:S08]  /*0060*/  LDC.64 R12, c[0x0][0x220] ;  /* 0x00008800ff0c7b82 */ /* 0x000f300000000a00 */
[----:B------:R-:W5:Y:S01]  /*0070*/  LDC.64 R16, c[0x0][0x230] ;  /* 0x00008c00ff107b82 */ /* 0x000f620000000a00 */
[----:B------:R-:W-:Y:S01]  /*0080*/  CS2R R14, SRZ ;  /* 0x00000000000e7805 */ /* 0x000fe2000001ff00 */
[----:B------:R-:W-:Y:S01]  /*0090*/  ULDC.64 UR6, c[0x0][0x228] ;  /* 0x00008a0000067ab9 */ /* 0x000fe20000000a00 */
[----:B-1----:R-:W-:-:S05]  /*00a0*/  IMAD.SHL.U32 R0, R0, 0x2, RZ ;  /* 0x0000000200007824 */ /* 0x002fca00078e00ff */
[----:B------:R-:W-:-:S05]  /*00b0*/  LOP3.LUT R0, R0, 0x1fe, RZ, 0xc0, !PT ;  /* 0x000001fe00007812 */ /* 0x000fca00078ec0ff */
[----:B---3--:R-:W-:-:S04]  /*00c0*/  IMAD R2, R3, 0x200, R0 ;  /* 0x0000020003027824 */ /* 0x008fc800078e0200 */
[----:B------:R-:W-:-:S04]  /*00d0*/  IMAD.HI R19, R2, 0x38e38e39, RZ ;  /* 0x38e38e3902137827 */ /* 0x000fc800078e02ff */
[----:B------:R-:W-:Y:S01]  /*00e0*/  IMAD.HI R0, R2, 0x2aaaaaab, RZ ;  /* 0x2aaaaaab02007827 */ /* 0x000fe200078e02ff */
[----:B------:R-:W-:-:S04]  /*00f0*/  SHF.R.U32.HI R18, RZ, 0x1f, R19 ;  /* 0x0000001fff127819 */ /* 0x000fc80000011613 */
[----:B------:R-:W-:Y:S02]  /*0100*/  LEA.HI.SX32 R5, R19, R18, 0x19 ;  /* 0x0000001213057211 */ /* 0x000fe400078fcaff */
[----:B------:R-:W-:Y:S02]  /*0110*/  SHF.R.U32.HI R3, RZ, 0x1f, R0 ;  /* 0x0000001fff037819 */ /* 0x000fe40000011600 */
[----:B------:R-:W-:Y:S02]  /*0120*/  SHF.R.S32.HI R4, RZ, 0x1f, R5 ;  /* 0x0000001fff047819 */ /* 0x000fe40000011405 */
[----:B------:R-:W-:Y:S02]  /*0130*/  LEA.HI.SX32 R11, R0, R3, 0x1e ;  /* 0x00000003000b7211 */ /* 0x000fe400078ff2ff */
[----:B------:R-:W-:-:S03]  /*0140*/  LEA.HI R4, R4, R5, RZ, 0x9 ;  /* 0x0000000504047211 */ /* 0x000fc600078f48ff */
[----:B------:R-:W-:Y:S01]  /*0150*/  IMAD.HI R0, R11, 0x2aaaaaab, RZ ;  /* 0x2aaaaaab0b007827 */ /* 0x000fe200078e02ff */
[----:B------:R-:W-:-:S04]  /*0160*/  LOP3.LUT R4, R4, 0xfffffe00, RZ, 0xc0, !PT ;  /* 0xfffffe0004047812 */ /* 0x000fc800078ec0ff */
[----:B------:R-:W-:Y:S01]  /*0170*/  SHF.R.U32.HI R3, RZ, 0x1f, R0 ;  /* 0x0000001fff037819 */ /* 0x000fe20000011600 */
[----:B------:R-:W-:-:S03]  /*0180*/  IMAD.IADD R4, R5, 0x1, -R4 ;  /* 0x0000000105047824 */ /* 0x000fc600078e0a04 */
[----:B------:R-:W-:Y:S02]  /*0190*/  LEA.HI R0, R0, R3, RZ, 0x1e ;  /* 0x0000000300007211 */ /* 0x000fe400078ff0ff */
[----:B------:R-:W-:-:S03]  /*01a0*/  ISETP.GE.AND P0, PT, R4, 0x100, PT ;  /* 0x000001000400780c */ /* 0x000fc60003f06270 */
[----:B------:R-:W-:Y:S02]  /*01b0*/  IMAD R3, R0, -0x18, R11 ;  /* 0xffffffe800037824 */ /* 0x000fe400078e020b */
[----:B------:R-:W-:Y:S01]  /*01c0*/  IMAD R0, R11, -0x18, R2 ;  /* 0xffffffe80b007824 */ /* 0x000fe200078e0202 */
[----:B------:R-:W-:Y:S01]  /*01d0*/  CS2R R10, SRZ ;  /* 0x00000000000a7805 */ /* 0x000fe2000001ff00 */
[----:B--2---:R-:W-:Y:S01]  /*01e0*/  IMAD.WIDE R20, R3, 0x8, R8 ;  /* 0x0000000803147825 */ /* 0x004fe200078e0208 */
[----:B------:R-:W-:-:S03]  /*01f0*/  CS2R R8, SRZ ;  /* 0x0000000000087805 */ /* 0x000fc6000001ff00 */
[C---:B----4-:R-:W-:Y:S02]  /*0200*/  IMAD.WIDE R22, R0.reuse, 0x8, R12 ;  /* 0x0000000800167825 */ /* 0x050fe400078e020c */
[----:B------:R-:W2:Y:S04]  /*0210*/  @!P0 LDG.E.EL.64 R6, desc[UR4][R20.64] ;  /* 0x0000000414068981 */ /* 0x000ea8000c2e1b00 */
[----:B------:R-:W3:Y:S01]  /*0220*/  @!P0 LDG.E.EL.128 R8, desc[UR4][R22.64] ;  /* 0x0000000416088981 */ /* 0x000ee2000c2e1d00 */
[----:B------:R-:W-:Y:S01]  /*0230*/  CS2R R12, SRZ ;  /* 0x00000000000c7805 */ /* 0x000fe2000001ff00 */
[----:B-----5:R-:W-:-:S05]  /*0240*/  IMAD.WIDE R24, R0, 0x8, R16 ;  /* 0x0000000800187825 */ /* 0x020fca00078e0210 */
[----:B------:R1:W4:Y:S02]  /*0250*/  @!P0 LDG.E.EL.128 R12, desc[UR4][R24.64] ;  /* 0x00000004180c8981 */ /* 0x000324000c2e1d00 */
[----:B-1----:R-:W-:Y:S02]  /*0260*/  IMAD R25, R4, 0xcb1, RZ ;  /* 0x00000cb104197824 */ /* 0x002fe400078e02ff */
[----:B------:R-:W-:Y:S01]  /*0270*/  IMAD R28, R5, -0x240, R2 ;  /* 0xfffffdc0051c7824 */ /* 0x000fe200078e0202 */
[----:B--2---:R-:W-:Y:S02]  /*0280*/  SEL R16, R6, RZ, !P0 ;  /* 0x000000ff06107207 */ /* 0x004fe40004000000 */
[----:B------:R-:W-:Y:S02]  /*0290*/  SEL R17, R7, RZ, !P0 ;  /* 0x000000ff07117207 */ /* 0x000fe40004000000 */
[----:B---3--:R-:W-:Y:S02]  /*02a0*/  SEL R27, R8, RZ, !P0 ;  /* 0x000000ff081b7207 */ /* 0x008fe40004000000 */
[----:B------:R-:W-:-:S02]  /*02b0*/  SEL R8, R9, RZ, !P0 ;  /* 0x000000ff09087207 */ /* 0x000fc40004000000 */
[----:B------:R-:W-:Y:S02]  /*02c0*/  IADD3 R6, P4, R27, 0x39, RZ ;  /* 0x000000391b067810 */ /* 0x000fe40007f9e0ff */
[----:B------:R-:W-:Y:S02]  /*02d0*/  ISETP.GE.AND P1, PT, R17, RZ, PT ;  /* 0x000000ff1100720c */ /* 0x000fe40003f26270 */
[----:B------:R-:W-:Y:S01]  /*02e0*/  IADD3 R7, P3, R16, 0x39, RZ ;  /* 0x0000003910077810 */ /* 0x000fe20007f7e0ff */
[----:B------:R-:W-:Y:S01]  /*02f0*/  IMAD.X R9, RZ, RZ, R8, P4 ;  /* 0x000000ffff097224 */ /* 0x000fe200020e0608 */
[----:B------:R-:W-:Y:S02]  /*0300*/  ISETP.GE.AND P2, PT, R8, RZ, PT ;  /* 0x000000ff0800720c */ /* 0x000fe40003f46270 */
[----:B------:R-:W-:Y:S01]  /*0310*/  SEL R23, R10, RZ, !P0 ;  /* 0x000000ff0a177207 */ /* 0x000fe20004000000 */
[----:B------:R-:W-:Y:S01]  /*0320*/  IMAD.X R20, RZ, RZ, R17, P3 ;  /* 0x000000ffff147224 */ /* 0x000fe200018e0611 */
[----:B------:R-:W-:-:S02]  /*0330*/  SEL R7, R7, R16, !P1 ;  /* 0x0000001007077207 */ /* 0x000fc40004800000 */
[----:B------:R-:W-:Y:S02]  /*0340*/  SEL R9, R9, R8, !P2 ;  /* 0x0000000809097207 */ /* 0x000fe40005000000 */
[----:B------:R-:W-:Y:S02]  /*0350*/  SEL R16, R11, RZ, !P0 ;  /* 0x000000ff0b107207 */ /* 0x000fe40004000000 */
[----:B------:R-:W-:Y:S02]  /*0360*/  IADD3 R8, P4, R23, 0x39, RZ ;  /* 0x0000003917087810 */ /* 0x000fe40007f9e0ff */
[----:B------:R-:W-:Y:S02]  /*0370*/  SEL R6, R6, R27, !P2 ;  /* 0x0000001b06067207 */ /* 0x000fe40005000000 */
[----:B------:R-:W-:Y:S01]  /*0380*/  ISETP.GE.AND P2, PT, R16, RZ, PT ;  /* 0x000000ff1000720c */ /* 0x000fe20003f46270 */
[----:B------:R-:W-:Y:S01]  /*0390*/  IMAD.X R21, RZ, RZ, R16, P4 ;  /* 0x000000ffff157224 */ /* 0x000fe200020e0610 */
[----:B------:R-:W-:-:S02]  /*03a0*/  LEA R10, P3, R6, UR6, 0x2 ;  /* 0x00000006060a7c11 */ /* 0x000fc4000f8610ff */
[----:B------:R-:W-:Y:S02]  /*03b0*/  SEL R8, R8, R23, !P2 ;  /* 0x0000001708087207 */ /* 0x000fe40005000000 */
[----:B------:R-:W-:Y:S02]  /*03c0*/  LEA.HI.X R11, R6, UR7, R9, 0x2, P3 ;  /* 0x00000007060b7c11 */ /* 0x000fe400098f1409 */
[----:B------:R-:W-:Y:S02]  /*03d0*/  SEL R21, R21, R16, !P2 ;  /* 0x0000001015157207 */ /* 0x000fe40005000000 */
[----:B----4-:R-:W-:Y:S01]  /*03e0*/  SEL R6, R15, RZ, !P0 ;  /* 0x000000ff0f067207 */ /* 0x010fe20004000000 */
[----:B------:R-:W-:Y:S01]  /*03f0*/  IMAD.WIDE.U32 R22, R7, 0xe4, R10 ;  /* 0x000000e407167825 */ /* 0x000fe200078e000a */
[----:B------:R-:W-:Y:S02]  /*0400*/  SEL R16, R13, RZ, !P0 ;  /* 0x000000ff0d107207 */ /* 0x000fe40004000000 */
[----:B------:R-:W-:-:S02]  /*0410*/  SEL R15, R12, RZ, !P0 ;  /* 0x000000ff0c0f7207 */ /* 0x000fc40004000000 */
[----:B------:R-:W-:Y:S02]  /*0420*/  SEL R17, R20, R17, !P1 ;  /* 0x0000001114117207 */ /* 0x000fe40004800000 */
[----:B------:R-:W-:Y:S02]  /*0430*/  LEA R20, P3, R8, UR6, 0x2 ;  /* 0x0000000608147c11 */ /* 0x000fe4000f8610ff */
[----:B------:R-:W-:Y:S01]  /*0440*/  ISETP.GE.AND P1, PT, R16, RZ, PT ;  /* 0x000000ff1000720c */ /* 0x000fe20003f26270 */
[----:B------:R-:W-:Y:S01]  /*0450*/  IMAD R17, R17, 0xe4, RZ ;  /* 0x000000e411117824 */ /* 0x000fe200078e02ff */
[----:B------:R-:W-:Y:S02]  /*0460*/  IADD3 R12, P4, R15, 0x39, RZ ;  /* 0x000000390f0c7810 */ /* 0x000fe40007f9e0ff */
[----:B------:R-:W-:Y:S01]  /*0470*/  SEL R14, R14, RZ, !P0 ;  /* 0x000000ff0e0e7207 */ /* 0x000fe20004000000 */
[----:B------:R-:W-:Y:S01]  /*0480*/  IMAD.IADD R23, R23, 0x1, R17 ;  /* 0x0000000117177824 */ /* 0x000fe200078e0211 */
[----:B------:R-:W-:-:S02]  /*0490*/  LEA.HI.X R21, R8, UR7, R21, 0x2, P3 ;  /* 0x0000000708157c11 */ /* 0x000fc400098f1415 */
[----:B------:R-:W-:Y:S01]  /*04a0*/  SEL R8, R12, R15, !P1 ;  /* 0x0000000f0c087207 */ /* 0x000fe20004800000 */
[----:B------:R-:W-:Y:S01]  /*04b0*/  IMAD.X R15, RZ, RZ, R16, P4 ;  /* 0x000000ffff0f7224 */ /* 0x000fe200020e0610 */
[----:B------:R-:W-:Y:S01]  /*04c0*/  IADD3 R13, P5, R14, 0x39, RZ ;  /* 0x000000390e0d7810 */ /* 0x000fe20007fbe0ff */
[----:B------:R-:W-:Y:S01]  /*04d0*/  IMAD.WIDE.U32 R20, R7, 0xe4, R20 ;  /* 0x000000e407147825 */ /* 0x000fe200078e0014 */
[----:B------:R-:W-:Y:S02]  /*04e0*/  ISETP.GE.AND P2, PT, R6, RZ, PT ;  /* 0x000000ff0600720c */ /* 0x000fe40003f46270 */
[----:B------:R-:W-:Y:S01]  /*04f0*/  SEL R11, R15, R16, !P1 ;  /* 0x000000100f0b7207 */ /* 0x000fe20004800000 */
[----:B------:R-:W-:Y:S01]  /*0500*/  IMAD.X R15, RZ, RZ, R6, P5 ;  /* 0x000000ffff0f7224 */ /* 0x000fe200028e0606 */
[----:B------:R-:W-:Y:S01]  /*0510*/  SEL R13, R13, R14, !P2 ;  /* 0x0000000e0d0d7207 */ /* 0x000fe20005000000 */
[----:B------:R-:W-:Y:S01]  /*0520*/  IMAD.IADD R21, R17, 0x1, R21 ;  /* 0x0000000111157824 */ /* 0x000fe200078e0215 */
[----:B------:R-:W-:Y:S01]  /*0530*/  LEA R14, P1, R8, UR6, 0x2 ;  /* 0x00000006080e7c11 */ /* 0x000fe2000f8210ff */
[----:B------:R-:W-:Y:S01]  /*0540*/  IMAD.WIDE R22, R25, 0x4, R22 ;  /* 0x0000000419167825 */ /* 0x000fe200078e0216 */
[----:B------:R-:W-:-:S02]  /*0550*/  SEL R6, R15, R6, !P2 ;  /* 0x000000060f067207 */ /* 0x000fc40005000000 */
[----:B------:R-:W-:Y:S01]  /*0560*/  LEA R12, P2, R13, UR6, 0x2 ;  /* 0x000000060d0c7c11 */ /* 0x000fe2000f8410ff */
[----:B------:R-:W-:Y:S01]  /*0570*/  IMAD.WIDE R20, R25, 0x4, R20 ;  /* 0x0000000419147825 */ /* 0x000fe200078e0214 */
[----:B------:R-:W-:Y:S02]  /*0580*/  LEA.HI.X R15, R8, UR7, R11, 0x2, P1 ;  /* 0x00000007080f7c11 */ /* 0x000fe400088f140b */
[----:B------:R-:W-:Y:S01]  /*0590*/  LEA.HI.X R13, R13, UR7, R6, 0x2, P2 ;  /* 0x000000070d0d7c11 */ /* 0x000fe200090f1406 */
[----:B------:R-:W1:Y:S01]  /*05a0*/  LDC.64 R10, c[0x0][0x238] ;  /* 0x00008e00ff0a7b82 */ /* 0x000e620000000a00 */
[----:B------:R-:W-:Y:S01]  /*05b0*/  LEA.HI.SX32 R9, R19, R18, 0x10 ;  /* 0x0000001213097211 */ /* 0x000fe200078f82ff */
[----:B------:R-:W-:-:S04]  /*05c0*/  IMAD.WIDE.U32 R14, R7, 0xe4, R14 ;  /* 0x000000e4070e7825 */ /* 0x000fc800078e000e */
[----:B------:R-:W-:Y:S01]  /*05d0*/  IMAD.WIDE.U32 R12, R7, 0xe4, R12 ;  /* 0x000000e4070c7825 */ /* 0x000fe200078e000c */
[----:B------:R-:W-:Y:S01]  /*05e0*/  CS2R R6, SRZ ;  /* 0x0000000000067805 */ /* 0x000fe2000001ff00 */
[----:B------:R-:W2:Y:S02]  /*05f0*/  LDC.64 R18, c[0x0][0x210] ;  /* 0x00008400ff127b82 */ /* 0x000ea40000000a00 */
[----:B------:R-:W-:Y:S02]  /*0600*/  IMAD R8, R9, 0xcb100, RZ ;  /* 0x000cb10009087824 */ /* 0x000fe400078e02ff */
[C---:B------:R-:W-:Y:S02]  /*0610*/  IMAD.IADD R15, R17.reuse, 0x1, R15 ;  /* 0x00000001110f7824 */ /* 0x040fe400078e020f */
[----:B------:R-:W-:Y:S02]  /*0620*/  IMAD.IADD R13, R17, 0x1, R13 ;  /* 0x00000001110d7824 */ /* 0x000fe400078e020d */
[----:B------:R-:W-:Y:S01]  /*0630*/  IMAD.WIDE R20, R8, 0x4, R20 ;  /* 0x0000000408147825 */ /* 0x000fe200078e0214 */
[----:B------:R-:W3:Y:S03]  /*0640*/  LDC.64 R16, c[0x0][0x240] ;  /* 0x00009000ff107b82 */ /* 0x000ee60000000a00 */
[C---:B------:R-:W-:Y:S01]  /*0650*/  IMAD.WIDE R14, R25.reuse, 0x4, R14 ;  /* 0x00000004190e7825 */ /* 0x040fe200078e020e */
[----:B------:R4:W5:Y:S03]  /*0660*/  @!P0 LDG.E.EL R6, desc[UR4][R20.64] ;  /* 0x0000000414068981 */ /* 0x000966000c2e1900 */
[----:B------:R-:W-:-:S02]  /*0670*/  IMAD.WIDE R24, R25, 0x4, R12 ;  /* 0x0000000419187825 */ /* 0x000fc400078e020c */
[----:B------:R-:W3:Y:S02]  /*0680*/  LDC.64 R12, c[0x0][0x248] ;  /* 0x00009200ff0c7b82 */ /* 0x000ee40000000a00 */
[----:B------:R-:W-:-:S04]  /*0690*/  IMAD.WIDE R22, R8, 0x4, R22 ;  /* 0x0000000408167825 */ /* 0x000fc800078e0216 */
[C---:B------:R-:W-:Y:S01]  /*06a0*/  IMAD R26, R9.reuse, -0x48000, R2 ;  /* 0xfffb8000091a7824 */ /* 0x040fe200078e0202 */
[----:B------:R1:W5:Y:S01]  /*06b0*/  @!P0 LDG.E.EL R7, desc[UR4][R22.64] ;  /* 0x0000000416078981 */ /* 0x000362000c2e1900 */
[----:B----4-:R-:W4:Y:S01]  /*06c0*/  LDC.64 R20, c[0x0][0x250] ;  /* 0x00009400ff147b82 */ /* 0x010f220000000a00 */
[----:B------:R-:W-:Y:S02]  /*06d0*/  IMAD R5, R9, 0x24000, R28 ;  /* 0x0002400009057824 */ /* 0x000fe400078e021c */
[----:B------:R-:W-:-:S04]  /*06e0*/  IMAD.WIDE R14, R8, 0x4, R14 ;  /* 0x00000004080e7825 */ /* 0x000fc800078e020e */
[----:B------:R-:W-:Y:S01]  /*06f0*/  IMAD R9, R9, 0x24000, R26 ;  /* 0x0002400009097824 */ /* 0x000fe200078e021a */
[----:B-1----:R-:W-:Y:S01]  /*0700*/  CS2R R22, SRZ ;  /* 0x0000000000167805 */ /* 0x002fe2000001ff00 */
[----:B------:R-:W-:Y:S01]  /*0710*/  IMAD.WIDE R26, R0, 0x4, R10 ;  /* 0x00000004001a7825 */ /* 0x000fe200078e020a */
[----:B------:R-:W-:-:S03]  /*0720*/  CS2R R10, SRZ ;  /* 0x00000000000a7805 */ /* 0x000fc6000001ff00 */
[----:B------:R-:W-:Y:S01]  /*0730*/  IMAD.MOV.U32 R0, RZ, RZ, RZ ;  /* 0x000000ffff007224 */ /* 0x000fe200078e00ff */
[----:B------:R-:W5:Y:S01]  /*0740*/  @!P0 LDG.E.EL R22, desc[UR4][R14.64] ;  /* 0x000000040e168981 */ /* 0x000f62000c2e1900 */
[----:B------:R-:W-:Y:S01]  /*0750*/  IMAD.WIDE R24, R8, 0x4, R24 ;  /* 0x0000000408187825 */ /* 0x000fe200078e0218 */
[C---:B------:R-:W-:Y:S02]  /*0760*/  ISETP.GT.AND P1, PT, R4.reuse, 0xff, PT ;  /* 0x000000ff0400780c */ /* 0x040fe40003f24270 */
[----:B------:R-:W5:Y:S01]  /*0770*/  @!P0 LDG.E.EL.64 R10, desc[UR4][R26.64] ;  /* 0x000000041a0a8981 */ /* 0x000f62000c2e1b00 */
[----:B------:R-:W-:Y:S02]  /*0780*/  VIADD R4, R4, 0xffffff00 ;  /* 0xffffff0004047836 */ /* 0x000fe40000000000 */
[----:B--2---:R-:W-:Y:S01]  /*0790*/  IMAD.WIDE R18, R9, 0x4, R18 ;  /* 0x0000000409127825 */ /* 0x004fe200078e0212 */
[----:B------:R1:W2:Y:S01]  /*07a0*/  @!P0 LDG.E.EL R0, desc[UR4][R24.64] ;  /* 0x0000000418008981 */ /* 0x0002a2000c2e1900 */
[----:B------:R-:W-:-:S02]  /*07b0*/  CS2R R8, SRZ ;  /* 0x0000000000087805 */ /* 0x000fc4000001ff00 */
[----:B------:R-:W-:Y:S02]  /*07c0*/  IMAD R5, R4, 0x240, R5 ;  /* 0x0000024004057824 */ /* 0x000fe400078e0205 */
[----:B---3--:R-:W-:Y:S02]  /*07d0*/  IMAD.WIDE R16, R3, 0x4, R16 ;  /* 0x0000000403107825 */ /* 0x008fe400078e0210 */
[----:B------:R-:W3:Y:S02]  /*07e0*/  @!P0 LDG.E.64 R8, desc[UR4][R18.64] ;  /* 0x0000000412088981 */ /* 0x000ee4000c1e1b00 */
[----:B------:R-:W-:Y:S01]  /*07f0*/  IMAD.MOV.U32 R3, RZ, RZ, RZ ;  /* 0x000000ffff037224 */ /* 0x000fe200078e00ff */
[----:B-1----:R-:W-:Y:S01]  /*0800*/  CS2R R24, SRZ ;  /* 0x0000000000187805 */ /* 0x002fe2000001ff00 */
[----:B0-----:R-:W-:Y:S01]  /*0810*/  IMAD.WIDE R14, R5, 0x4, R12 ;  /* 0x00000004050e7825 */ /* 0x001fe200078e020c */
[----:B------:R-:W-:-:S03]  /*0820*/  CS2R R12, SRZ ;  /* 0x00000000000c7805 */ /* 0x000fc6000001ff00 */
[----:B----4-:R-:W-:Y:S01]  /*0830*/  IMAD.WIDE R20, R4, 0x4, R20 ;  /* 0x0000000404147825 */ /* 0x010fe200078e0214 */
[----:B------:R-:W4:Y:S01]  /*0840*/  @!P0 LDG.E.EL R3, desc[UR4][R16.64] ;  /* 0x0000000410038981 */ /* 0x000f22000c2e1900 */
[----:B------:R-:W0:Y:S03]  /*0850*/  LDC.64 R4, c[0x0][0x258] ;  /* 0x00009600ff047b82 */ /* 0x000e260000000a00 */
[----:B------:R-:W4:Y:S04]  /*0860*/  @!P0 LDG.E.EL R25, desc[UR4][R16.64] ;  /* 0x0000000410198981 */ /* 0x000f28000c2e1900 */
[----:B------:R1:W4:Y:S04]  /*0870*/  @P1 LDG.E.64 R12, desc[UR4][R14.64] ;  /* 0x000000040e0c1981 */ /* 0x000328000c1e1b00 */
[----:B------:R-:W4:Y:S04]  /*0880*/  @P1 LDG.E.EL R23, desc[UR4][R20.64] ;  /* 0x0000000414171981 */ /* 0x000f28000c2e1900 */
[----:B------:R-:W4:Y:S01]  /*0890*/  @P1 LDG.E.EL R24, desc[UR4][R20.64] ;  /* 0x0000000414181981 */ /* 0x000f22000c2e1900 */
[----:B0-----:R-:W-:Y:S01]  /*08a0*/  IMAD.WIDE R4, R2, 0x4, R4 ;  /* 0x0000000402047825 */ /* 0x001fe200078e0204 */
[----:B-----5:R-:W-:-:S02]  /*08b0*/  SEL R6, R6, RZ, !P0 ;  /* 0x000000ff06067207 */ /* 0x020fc40004000000 */
[----:B------:R-:W-:Y:S02]  /*08c0*/  SEL R7, R7, RZ, !P0 ;  /* 0x000000ff07077207 */ /* 0x000fe40004000000 */
[----:B------:R-:W-:Y:S02]  /*08d0*/  SEL R22, R22, RZ, !P0 ;  /* 0x000000ff16167207 */ /* 0x000fe40004000000 */
[----:B------:R-:W-:-:S03]  /*08e0*/  SEL R10, R10, RZ, !P0 ;  /* 0x000000ff0a0a7207 */ /* 0x000fc60004000000 */
[----:B------:R-:W-:Y:S01]  /*08f0*/  FADD R22, -R7, R22 ;  /* 0x0000001607167221 */ /* 0x000fe20000000100 */
[----:B--2---:R-:W-:Y:S02]  /*0900*/  SEL R0, R0, RZ, !P0 ;  /* 0x000000ff00007207 */ /* 0x004fe40004000000 */
[----:B------:R-:W-:Y:S01]  /*0910*/  SEL R11, R11, RZ, !P0 ;  /* 0x000000ff0b0b7207 */ /* 0x000fe20004000000 */
[----:B------:R-:W-:Y:S02]  /*0920*/  FFMA R10, R22, R10, R7 ;  /* 0x0000000a160a7223 */ /* 0x000fe40000000007 */
[----:B-1----:R-:W-:Y:S01]  /*0930*/  FADD R15, -R6, R0 ;  /* 0x00000000060f7221 */ /* 0x002fe20000000100 */
[----:B---3--:R-:W-:Y:S02]  /*0940*/  SEL R7, R8, RZ, !P0 ;  /* 0x000000ff08077207 */ /* 0x008fe40004000000 */
[----:B------:R-:W-:Y:S01]  /*0950*/  SEL R0, R9, RZ, !P0 ;  /* 0x000000ff09007207 */ /* 0x000fe20004000000 */
[----:B------:R-:W-:-:S02]  /*0960*/  FFMA R11, R15, R11, R6 ;  /* 0x0000000b0f0b7223 */ /* 0x000fc40000000006 */
[----:B------:R-:W-:Y:S02]  /*0970*/  FADD R10, -R7, R10 ;  /* 0x0000000a070a7221 */ /* 0x000fe40000000100 */
[----:B------:R-:W-:Y:S01]  /*0980*/  FADD R11, -R0, R11 ;  /* 0x0000000b000b7221 */ /* 0x000fe20000000100 */
[----:B----4-:R-:W-:Y:S02]  /*0990*/  SEL R3, R3, RZ, !P0 ;  /* 0x000000ff03037207 */ /* 0x010fe40004000000 */
[----:B------:R-:W-:-:S03]  /*09a0*/  SEL R25, R25, RZ, !P0 ;  /* 0x000000ff19197207 */ /* 0x000fc60004000000 */
[----:B------:R-:W-:Y:S01]  /*09b0*/  FFMA R6, R10, R3, R7 ;  /* 0x000000030a067223 */ /* 0x000fe20000000007 */
[----:B------:R-:W-:Y:S02]  /*09c0*/  SEL R12, R12, RZ, P1 ;  /* 0x000000ff0c0c7207 */ /* 0x000fe40000800000 */
[----:B------:R-:W-:Y:S02]  /*09d0*/  SEL R13, R13, RZ, P1 ;  /* 0x000000ff0d0d7207 */ /* 0x000fe40000800000 */
[----:B------:R-:W-:Y:S02]  /*09e0*/  SEL R23, R23, RZ, P1 ;  /* 0x000000ff17177207 */ /* 0x000fe40000800000 */
[----:B------:R-:W-:Y:S01]  /*09f0*/  SEL R24, R24, RZ, P1 ;  /* 0x000000ff18187207 */ /* 0x000fe20000800000 */
[----:B------:R-:W-:Y:S02]  /*0a00*/  FFMA R7, R11, R25, R0 ;  /* 0x000000190b077223 */ /* 0x000fe40000000000 */
[----:B------:R-:W-:-:S02]  /*0a10*/  @P0 FADD R6, R12, R23 ;  /* 0x000000170c060221 */ /* 0x000fc40000000000 */
[----:B------:R-:W-:-:S05]  /*0a20*/  @P0 FADD R7, R13, R24 ;  /* 0x000000180d070221 */ /* 0x000fca0000000000 */
[----:B------:R-:W-:Y:S01]  /*0a30*/  STG.E.64 desc[UR4][R4.64], R6 ;  /* 0x0000000604007986 */ /* 0x000fe2000c101b04 */
[----:B------:R-:W-:Y:S05]  /*0a40*/  EXIT ;  /* 0x000000000000794d */ /* 0x000fea0003800000 */
.L_x_0:
[----:B------:R-:W-:-:S00]  /*0a50*/  BRA `(.L_x_0) ;  /* 0xfffffffc00fc7947 */ /* 0x000fc0000383ffff */
[----:B------:R-:W-:-:S00]  /*0a60*/  NOP ;  /* 0x0000000000007918 */ /* 0x000fc00000000000 */
        /* <DEDUP_REMOVED lines=9> */
.L_x_1:


//--------------------- .nv.constant0.triton_poi_fused_cat_25 --------------------------
	.section	.nv.constant0.triton_poi_fused_cat_25,"a",@progbits
	.sectionflags	@""
	.align	4
.nv.constant0.triton_poi_fused_cat_25:
	.zero		612
